//
// Generated by NVIDIA NVVM Compiler
//
// Compiler Build ID: CL-36424714
// Cuda compilation tools, release 13.0, V13.0.88
// Based on NVVM 20.0.0
//

.version 9.0
.target sm_100
.address_size 64

	// .globl	_Z23TiledSumReductionKernelPfS_i
.extern .shared .align 16 .b8 sharedData[];

.visible .entry _Z23TiledSumReductionKernelPfS_i(
	.param .u64 .ptr .align 1 _Z23TiledSumReductionKernelPfS_i_param_0,
	.param .u64 .ptr .align 1 _Z23TiledSumReductionKernelPfS_i_param_1,
	.param .u32 _Z23TiledSumReductionKernelPfS_i_param_2
)
{
	.reg .pred 	%p<7>;
	.reg .b32 	%r<17>;
	.reg .b32 	%f<14>;
	.reg .b64 	%rd<11>;

	ld.param.u64 	%rd3, [_Z23TiledSumReductionKernelPfS_i_param_0];
	ld.param.u64 	%rd2, [_Z23TiledSumReductionKernelPfS_i_param_1];
	ld.param.u32 	%r9, [_Z23TiledSumReductionKernelPfS_i_param_2];
	cvta.to.global.u64 	%rd1, %rd3;
	mov.u32 	%r1, %tid.x;
	mov.u32 	%r2, %ctaid.x;
	mov.u32 	%r16, %ntid.x;
	mul.lo.s32 	%r10, %r2, %r16;
	shl.b32 	%r11, %r10, 1;
	add.s32 	%r4, %r11, %r1;
	setp.ge.u32 	%p1, %r4, %r9;
	mov.f32 	%f13, 0f00000000;
	@%p1 bra 	$L__BB0_2;
	mul.wide.u32 	%rd4, %r4, 4;
	add.s64 	%rd5, %rd1, %rd4;
	ld.global.f32 	%f6, [%rd5];
	add.f32 	%f13, %f6, 0f00000000;
$L__BB0_2:
	add.s32 	%r5, %r4, %r16;
	setp.ge.u32 	%p2, %r5, %r9;
	@%p2 bra 	$L__BB0_4;
	mul.wide.u32 	%rd6, %r5, 4;
	add.s64 	%rd7, %rd1, %rd6;
	ld.global.f32 	%f7, [%rd7];
	add.f32 	%f13, %f13, %f7;
$L__BB0_4:
	shl.b32 	%r12, %r1, 2;
	mov.u32 	%r13, sharedData;
	add.s32 	%r6, %r13, %r12;
	st.shared.f32 	[%r6], %f13;
	bar.sync 	0;
	setp.lt.u32 	%p3, %r16, 2;
	@%p3 bra 	$L__BB0_8;
$L__BB0_5:
	shr.u32 	%r8, %r16, 1;
	setp.ge.u32 	%p4, %r1, %r8;
	@%p4 bra 	$L__BB0_7;
	shl.b32 	%r14, %r8, 2;
	add.s32 	%r15, %r6, %r14;
	ld.shared.f32 	%f8, [%r15];
	ld.shared.f32 	%f9, [%r6];
	add.f32 	%f10, %f8, %f9;
	st.shared.f32 	[%r6], %f10;
$L__BB0_7:
	bar.sync 	0;
	setp.gt.u32 	%p5, %r16, 3;
	mov.u32 	%r16, %r8;
	@%p5 bra 	$L__BB0_5;
$L__BB0_8:
	setp.ne.s32 	%p6, %r1, 0;
	@%p6 bra 	$L__BB0_10;
	ld.shared.f32 	%f11, [sharedData];
	cvta.to.global.u64 	%rd8, %rd2;
	mul.wide.u32 	%rd9, %r2, 4;
	add.s64 	%rd10, %rd8, %rd9;
	st.global.f32 	[%rd10], %f11;
$L__BB0_10:
	ret;

}


// ===== COMPILED SASS (sm_100) =====

	.target	sm_100

	.elftype	@"ET_EXEC"


//--------------------- .note.nv.tkinfo           --------------------------
	.section	.note.nv.tkinfo,"",@"SHT_NOTE"
	.sectionflags	@"SHF_NOTE_NV_TKINFO"
	.tkinfo
        /*0018*/ 	.word	0x00000002
        /*0030*/ 	.string	""
        /*0030*/ 	.string	"ptxas"
        /*0030*/ 	.string	"Cuda compilation tools, release 13.0, V13.0.88"
        /*0030*/ 	.string	"Build cuda_13.0.r13.0/compiler.36424714_0"
        /*0030*/ 	.string	"-arch sm_100 -m 64 "



//--------------------- .note.nv.cuinfo           --------------------------
	.section	.note.nv.cuinfo,"",@"SHT_NOTE"
	.sectionflags	@"SHF_NOTE_NV_CUINFO"
        /*0018*/ 	.short	0x0002
        /*001a*/ 	.short	0x0064
        /*001c*/ 	.short	0x0082
	.zero		2


//--------------------- .nv.info                  --------------------------
	.section	.nv.info,"",@"SHT_CUDA_INFO"
	.align	4


	//----- nvinfo : EIATTR_REGCOUNT
	.align		4
        /*0000*/ 	.byte	0x04, 0x2f
        /*0002*/ 	.short	(.L_1 - .L_0)
	.align		4
.L_0:
        /*0004*/ 	.word	index@(_Z23TiledSumReductionKernelPfS_i)
        /*0008*/ 	.word	0x00000010


	//----- nvinfo : EIATTR_FRAME_SIZE
	.align		4
.L_1:
        /*000c*/ 	.byte	0x04, 0x11
        /*000e*/ 	.short	(.L_3 - .L_2)
	.align		4
.L_2:
        /*0010*/ 	.word	index@(_Z23TiledSumReductionKernelPfS_i)
        /*0014*/ 	.word	0x00000000


	//----- nvinfo : EIATTR_MIN_STACK_SIZE
	.align		4
.L_3:
        /*0018*/ 	.byte	0x04, 0x12
        /*001a*/ 	.short	(.L_5 - .L_4)
	.align		4
.L_4:
        /*001c*/ 	.word	index@(_Z23TiledSumReductionKernelPfS_i)
        /*0020*/ 	.word	0x00000000
.L_5:


//--------------------- .nv.compat                --------------------------
	.section	.nv.compat,"",@"SHT_CUDA_COMPAT_INFO"
	.align	4
        /*0000*/ 	.byte	0x02, 0x09, 0x00, 0x00, 0x02, 0x02, 0x01, 0x00, 0x02, 0x05, 0x05, 0x00, 0x03, 0x07, 0x01, 0x01
        /*0010*/ 	.byte	0x02, 0x03, 0x00, 0x00, 0x02, 0x06, 0x01, 0x00, 0x04, 0x0b, 0x08, 0x00, 0x09, 0x00, 0x00, 0x00
        /*0020*/ 	.byte	0x00, 0x00, 0x00, 0x00


//--------------------- .nv.info._Z23TiledSumReductionKernelPfS_i --------------------------
	.section	.nv.info._Z23TiledSumReductionKernelPfS_i,"",@"SHT_CUDA_INFO"
	.sectionflags	@""
	.align	4


	//----- nvinfo : EIATTR_CUDA_API_VERSION
	.align		4
        /*0000*/ 	.byte	0x04, 0x37
        /*0002*/ 	.short	(.L_7 - .L_6)
.L_6:
        /*0004*/ 	.word	0x00000082


	//----- nvinfo : EIATTR_KPARAM_INFO
	.align		4
.L_7:
        /*0008*/ 	.byte	0x04, 0x17
        /*000a*/ 	.short	(.L_9 - .L_8)
.L_8:
        /*000c*/ 	.word	0x00000000
        /*0010*/ 	.short	0x0002
        /*0012*/ 	.short	0x0010
        /*0014*/ 	.byte	0x00, 0xf0, 0x11, 0x00


	//----- nvinfo : EIATTR_KPARAM_INFO
	.align		4
.L_9:
        /*0018*/ 	.byte	0x04, 0x17
        /*001a*/ 	.short	(.L_11 - .L_10)
.L_10:
        /*001c*/ 	.word	0x00000000
        /*0020*/ 	.short	0x0001
        /*0022*/ 	.short	0x0008
        /*0024*/ 	.byte	0x00, 0xf5, 0x21, 0x00


	//----- nvinfo : EIATTR_KPARAM_INFO
	.align		4
.L_11:
        /*0028*/ 	.byte	0x04, 0x17
        /*002a*/ 	.short	(.L_13 - .L_12)
.L_12:
        /*002c*/ 	.word	0x00000000
        /*0030*/ 	.short	0x0000
        /*0032*/ 	.short	0x0000
        /*0034*/ 	.byte	0x00, 0xf5, 0x21, 0x00


	//----- nvinfo : EIATTR_SPARSE_MMA_MASK
	.align		4
.L_13:
        /*0038*/ 	.byte	0x03, 0x50
        /*003a*/ 	.short	0x0000


	//----- nvinfo : EIATTR_MAXREG_COUNT
	.align		4
        /*003c*/ 	.byte	0x03, 0x1b
        /*003e*/ 	.short	0x00ff


	//----- nvinfo : EIATTR_NUM_BARRIERS
	.align		4
        /*0040*/ 	.byte	0x02, 0x4c
        /*0042*/ 	.byte	0x01
	.zero		1


	//----- nvinfo : EIATTR_MERCURY_ISA_VERSION
	.align		4
        /*0044*/ 	.byte	0x03, 0x5f
        /*0046*/ 	.short	0x0101


	//----- nvinfo : EIATTR_VRC_CTA_INIT_COUNT
	.align		4
        /*0048*/ 	.byte	0x02, 0x4a
	.zero		1
	.zero		1


	//----- nvinfo : EIATTR_EXIT_INSTR_OFFSETS
	.align		4
        /*004c*/ 	.byte	0x04, 0x1c
        /*004e*/ 	.short	(.L_15 - .L_14)


	//   ....[0]....
.L_14:
        /*0050*/ 	.word	0x00000290


	//   ....[1]....
        /*0054*/ 	.word	0x00000310


	//----- nvinfo : EIATTR_CBANK_PARAM_SIZE
	.align		4
.L_15:
        /*0058*/ 	.byte	0x03, 0x19
        /*005a*/ 	.short	0x0014


	//----- nvinfo : EIATTR_PARAM_CBANK
	.align		4
        /*005c*/ 	.byte	0x04, 0x0a
        /*005e*/ 	.short	(.L_17 - .L_16)
	.align		4
.L_16:
        /*0060*/ 	.word	index@(.nv.constant0._Z23TiledSumReductionKernelPfS_i)
        /*0064*/ 	.short	0x0380
        /*0066*/ 	.short	0x0014


	//----- nvinfo : EIATTR_SW_WAR
	.align		4
.L_17:
        /*0068*/ 	.byte	0x04, 0x36
        /*006a*/ 	.short	(.L_19 - .L_18)
.L_18:
        /*006c*/ 	.word	0x00000008
.L_19:


//--------------------- .nv.callgraph             --------------------------
	.section	.nv.callgraph,"",@"SHT_CUDA_CALLGRAPH"
	.align	4
	.sectionentsize	8
	.align		4
        /*0000*/ 	.word	0x00000000
	.align		4
        /*0004*/ 	.word	0xffffffff
	.align		4
        /*0008*/ 	.word	0x00000000
	.align		4
        /*000c*/ 	.word	0xfffffffe
	.align		4
        /*0010*/ 	.word	0x00000000
	.align		4
        /*0014*/ 	.word	0xfffffffd
	.align		4
        /*0018*/ 	.word	0x00000000
	.align		4
        /*001c*/ 	.word	0xfffffffc


//--------------------- .text._Z23TiledSumReductionKernelPfS_i --------------------------
	.section	.text._Z23TiledSumReductionKernelPfS_i,"ax",@progbits
	.align	128
        .global         _Z23TiledSumReductionKernelPfS_i
        .type           _Z23TiledSumReductionKernelPfS_i,@function
        .size           _Z23TiledSumReductionKernelPfS_i,(.L_x_3 - _Z23TiledSumReductionKernelPfS_i)
        .other          _Z23TiledSumReductionKernelPfS_i,@"STO_CUDA_ENTRY STV_DEFAULT"
_Z23TiledSumReductionKernelPfS_i:
.text._Z23TiledSumReductionKernelPfS_i:
[----:B------:R-:W-:Y:S01]  /*0000*/  LDC R1, c[0x0][0x37c] ;  /* 0x0000df00ff017b82 */ /* 0x000fe20000000800 */
[----:B------:R-:W0:Y:S01]  /*0010*/  S2R R11, SR_CTAID.X ;  /* 0x00000000000b7919 */ /* 0x000e220000002500 */
[----:B------:R-:W0:Y:S01]  /*0020*/  LDCU UR4, c[0x0][0x360] ;  /* 0x00006c00ff0477ac */ /* 0x000e220008000800 */
[----:B------:R-:W1:Y:S01]  /*0030*/  S2R R9, SR_TID.X ;  /* 0x0000000000097919 */ /* 0x000e620000002100 */
[----:B------:R-:W2:Y:S01]  /*0040*/  LDCU UR5, c[0x0][0x390] ;  /* 0x00007200ff0577ac */ /* 0x000ea20008000800 */
[----:B------:R-:W3:Y:S01]  /*0050*/  LDCU.64 UR6, c[0x0][0x358] ;  /* 0x00006b00ff0677ac */ /* 0x000ee20008000a00 */
[----:B0-----:R-:W-:-:S04]  /*0060*/  IMAD R0, R11, UR4, RZ ;  /* 0x000000040b007c24 */ /* 0x001fc8000f8e02ff */
[----:B-1----:R-:W-:Y:S02]  /*0070*/  IMAD R7, R0, 0x2, R9 ;  /* 0x0000000200077824 */ /* 0x002fe400078e0209 */
[----:B------:R-:W-:-:S03]  /*0080*/  IMAD.U32 R0, RZ, RZ, UR4 ;  /* 0x00000004ff007e24 */ /* 0x000fc6000f8e00ff */
[C---:B--2---:R-:W-:Y:S02]  /*0090*/  ISETP.GE.U32.AND P0, PT, R7.reuse, UR5, PT ;  /* 0x0000000507007c0c */ /* 0x044fe4000bf06070 */
[----:B------:R-:W-:-:S04]  /*00a0*/  IADD3 R13, PT, PT, R7, R0, RZ ;  /* 0x00000000070d7210 */ /* 0x000fc80007ffe0ff */
[----:B------:R-:W-:-:S07]  /*00b0*/  ISETP.GE.U32.AND P1, PT, R13, UR5, PT ;  /* 0x000000050d007c0c */ /* 0x000fce000bf26070 */
[----:B------:R-:W0:Y:S08]  /*00c0*/  @!P0 LDC.64 R2, c[0x0][0x380] ;  /* 0x0000e000ff028b82 */ /* 0x000e300000000a00 */
[----:B------:R-:W1:Y:S01]  /*00d0*/  @!P1 LDC.64 R4, c[0x0][0x380] ;  /* 0x0000e000ff049b82 */ /* 0x000e620000000a00 */
[----:B0-----:R-:W-:-:S06]  /*00e0*/  @!P0 IMAD.WIDE.U32 R2, R7, 0x4, R2 ;  /* 0x0000000407028825 */ /* 0x001fcc00078e0002 */
[----:B---3--:R-:W2:Y:S01]  /*00f0*/  @!P0 LDG.E R2, desc[UR6][R2.64] ;  /* 0x0000000602028981 */ /* 0x008ea2000c1e1900 */
[----:B-1----:R-:W-:-:S06]  /*0100*/  @!P1 IMAD.WIDE.U32 R4, R13, 0x4, R4 ;  /* 0x000000040d049825 */ /* 0x002fcc00078e0004 */
[----:B------:R-:W3:Y:S01]  /*0110*/  @!P1 LDG.E R5, desc[UR6][R4.64] ;  /* 0x0000000604059981 */ /* 0x000ee2000c1e1900 */
[----:B------:R-:W0:Y:S01]  /*0120*/  S2UR UR5, SR_CgaCtaId ;  /* 0x00000000000579c3 */ /* 0x000e220000008800 */
[----:B------:R-:W-:Y:S01]  /*0130*/  IMAD.MOV.U32 R6, RZ, RZ, RZ ;  /* 0x000000ffff067224 */ /* 0x000fe200078e00ff */
[----:B------:R-:W-:Y:S02]  /*0140*/  UMOV UR4, 0x400 ;  /* 0x0000040000047882 */ /* 0x000fe40000000000 */
[----:B0-----:R-:W-:-:S06]  /*0150*/  ULEA UR4, UR5, UR4, 0x18 ;  /* 0x0000000405047291 */ /* 0x001fcc000f8ec0ff */
[----:B------:R-:W-:Y:S01]  /*0160*/  LEA R7, R9, UR4, 0x2 ;  /* 0x0000000409077c11 */ /* 0x000fe2000f8e10ff */
[----:B--2---:R-:W-:Y:S01]  /*0170*/  @!P0 FADD R6, RZ, R2 ;  /* 0x00000002ff068221 */ /* 0x004fe20000000000 */
[----:B------:R-:W-:-:S03]  /*0180*/  ISETP.GE.U32.AND P0, PT, R0, 0x2, PT ;  /* 0x000000020000780c */ /* 0x000fc60003f06070 */
[----:B---3--:R-:W-:Y:S01]  /*0190*/  @!P1 FADD R6, R6, R5 ;  /* 0x0000000506069221 */ /* 0x008fe20000000000 */
[----:B------:R-:W-:-:S04]  /*01a0*/  ISETP.NE.AND P1, PT, R9, RZ, PT ;  /* 0x000000ff0900720c */ /* 0x000fc80003f25270 */
[----:B------:R0:W-:Y:S01]  /*01b0*/  STS [R7], R6 ;  /* 0x0000000607007388 */ /* 0x0001e20000000800 */
[----:B------:R-:W-:Y:S06]  /*01c0*/  BAR.SYNC.DEFER_BLOCKING 0x0 ;  /* 0x0000000000007b1d */ /* 0x000fec0000010000 */
[----:B------:R-:W-:Y:S05]  /*01d0*/  @!P0 BRA `(.L_x_0) ;  /* 0x00000000002c8947 */ /* 0x000fea0003800000 */
.L_x_1:
[----:B0-----:R-:W-:-:S04]  /*01e0*/  SHF.R.U32.HI R6, RZ, 0x1, R0 ;  /* 0x00000001ff067819 */ /* 0x001fc80000011600 */
[----:B------:R-:W-:-:S13]  /*01f0*/  ISETP.GE.U32.AND P0, PT, R9, R6, PT ;  /* 0x000000060900720c */ /* 0x000fda0003f06070 */
[----:B------:R-:W-:Y:S01]  /*0200*/  @!P0 LEA R2, R6, R7, 0x2 ;  /* 0x0000000706028211 */ /* 0x000fe200078e10ff */
[----:B------:R-:W-:Y:S05]  /*0210*/  @!P0 LDS R3, [R7] ;  /* 0x0000000007038984 */ /* 0x000fea0000000800 */
[----:B------:R-:W0:Y:S02]  /*0220*/  @!P0 LDS R2, [R2] ;  /* 0x0000000002028984 */ /* 0x000e240000000800 */
[----:B0-----:R-:W-:-:S05]  /*0230*/  @!P0 FADD R4, R2, R3 ;  /* 0x0000000302048221 */ /* 0x001fca0000000000 */
[----:B------:R1:W-:Y:S01]  /*0240*/  @!P0 STS [R7], R4 ;  /* 0x0000000407008388 */ /* 0x0003e20000000800 */
[----:B------:R-:W-:Y:S01]  /*0250*/  BAR.SYNC.DEFER_BLOCKING 0x0 ;  /* 0x0000000000007b1d */ /* 0x000fe20000010000 */
[----:B------:R-:W-:Y:S02]  /*0260*/  ISETP.GT.U32.AND P0, PT, R0, 0x3, PT ;  /* 0x000000030000780c */ /* 0x000fe40003f04070 */
[----:B------:R-:W-:-:S11]  /*0270*/  MOV R0, R6 ;  /* 0x0000000600007202 */ /* 0x000fd60000000f00 */
[----:B-1----:R-:W-:Y:S05]  /*0280*/  @P0 BRA `(.L_x_1) ;  /* 0xfffffffc00d40947 */ /* 0x002fea000383ffff */
.L_x_0:
[----:B------:R-:W-:Y:S05]  /*0290*/  @P1 EXIT ;  /* 0x000000000000194d */ /* 0x000fea0003800000 */
[----:B------:R-:W1:Y:S01]  /*02a0*/  S2UR UR5, SR_CgaCtaId ;  /* 0x00000000000579c3 */ /* 0x000e620000008800 */
[----:B------:R-:W-:-:S07]  /*02b0*/  UMOV UR4, 0x400 ;  /* 0x0000040000047882 */ /* 0x000fce0000000000 */
[----:B------:R-:W2:Y:S01]  /*02c0*/  LDC.64 R2, c[0x0][0x388] ;  /* 0x0000e200ff027b82 */ /* 0x000ea20000000a00 */
[----:B-1----:R-:W-:Y:S01]  /*02d0*/  ULEA UR4, UR5, UR4, 0x18 ;  /* 0x0000000405047291 */ /* 0x002fe2000f8ec0ff */
[----:B--2---:R-:W-:-:S08]  /*02e0*/  IMAD.WIDE.U32 R2, R11, 0x4, R2 ;  /* 0x000000040b027825 */ /* 0x004fd000078e0002 */
[----:B------:R-:W1:Y:S04]  /*02f0*/  LDS R5, [UR4] ;  /* 0x00000004ff057984 */ /* 0x000e680008000800 */
[----:B-1----:R-:W-:Y:S01]  /*0300*/  STG.E desc[UR6][R2.64], R5 ;  /* 0x0000000502007986 */ /* 0x002fe2000c101906 */
[----:B------:R-:W-:Y:S05]  /*0310*/  EXIT ;  /* 0x000000000000794d */ /* 0x000fea0003800000 */
.L_x_2:
[----:B------:R-:W-:-:S00]  /*0320*/  BRA `(.L_x_2) ;  /* 0xfffffffc00fc7947 */ /* 0x000fc0000383ffff */
[----:B------:R-:W-:-:S00]  /*0330*/  NOP ;  /* 0x0000000000007918 */ /* 0x000fc00000000000 */
        /* <DEDUP_REMOVED lines=12> */
.L_x_3:


//--------------------- .nv.shared._Z23TiledSumReductionKernelPfS_i --------------------------
	.section	.nv.shared._Z23TiledSumReductionKernelPfS_i,"aw",@nobits
	.sectionflags	@""
	.align	16
	.zero		1024


//--------------------- .nv.shared.reserved.0     --------------------------
	.section	.nv.shared.reserved.0,"aw",@nobits
	.weak		__nv_reservedSMEM_offset_0_alias
	.size		__nv_reservedSMEM_offset_0_alias, 0, 64
	.other		__nv_reservedSMEM_offset_0_alias,@"STO_CUDA_RESERVED_SHARED STV_DEFAULT"
__nv_reservedSMEM_offset_0_alias:
	.zero		0
	.zero		64


//--------------------- .nv.constant0._Z23TiledSumReductionKernelPfS_i --------------------------
	.section	.nv.constant0._Z23TiledSumReductionKernelPfS_i,"a",@progbits
	.sectionflags	@""
	.align	4
.nv.constant0._Z23TiledSumReductionKernelPfS_i:
	.zero		916


//--------------------- SYMBOLS --------------------------

	.type		.nv.reservedSmem.offset0,@object
	.size		.nv.reservedSmem.offset0,0x4
	.type		.nv.reservedSmem.cap,@object
	.size		.nv.reservedSmem.cap,0x4
